//
// Generated by NVIDIA NVVM Compiler
//
// Compiler Build ID: CL-36424714
// Cuda compilation tools, release 13.0, V13.0.88
// Based on NVVM 20.0.0
//

.version 9.0
.target sm_100
.address_size 64

	// .globl	_Z35findHeuclideanDistBetweenTwoVectorsPfS_S_S_ii

.visible .entry _Z35findHeuclideanDistBetweenTwoVectorsPfS_S_S_ii(
	.param .u64 .ptr .align 1 _Z35findHeuclideanDistBetweenTwoVectorsPfS_S_S_ii_param_0,
	.param .u64 .ptr .align 1 _Z35findHeuclideanDistBetweenTwoVectorsPfS_S_S_ii_param_1,
	.param .u64 .ptr .align 1 _Z35findHeuclideanDistBetweenTwoVectorsPfS_S_S_ii_param_2,
	.param .u64 .ptr .align 1 _Z35findHeuclideanDistBetweenTwoVectorsPfS_S_S_ii_param_3,
	.param .u32 _Z35findHeuclideanDistBetweenTwoVectorsPfS_S_S_ii_param_4,
	.param .u32 _Z35findHeuclideanDistBetweenTwoVectorsPfS_S_S_ii_param_5
)
{
	.reg .pred 	%p<2>;
	.reg .b32 	%r<31>;
	.reg .b32 	%f<10>;
	.reg .b64 	%rd<13>;

	ld.param.u64 	%rd1, [_Z35findHeuclideanDistBetweenTwoVectorsPfS_S_S_ii_param_0];
	ld.param.u64 	%rd2, [_Z35findHeuclideanDistBetweenTwoVectorsPfS_S_S_ii_param_1];
	ld.param.u64 	%rd3, [_Z35findHeuclideanDistBetweenTwoVectorsPfS_S_S_ii_param_3];
	ld.param.u32 	%r2, [_Z35findHeuclideanDistBetweenTwoVectorsPfS_S_S_ii_param_4];
	ld.param.u32 	%r3, [_Z35findHeuclideanDistBetweenTwoVectorsPfS_S_S_ii_param_5];
	mov.u32 	%r4, %ctaid.x;
	mov.u32 	%r5, %ntid.x;
	mov.u32 	%r6, %tid.x;
	mad.lo.s32 	%r1, %r4, %r5, %r6;
	mul.lo.s32 	%r7, %r3, %r2;
	setp.ge.s32 	%p1, %r1, %r7;
	@%p1 bra 	$L__BB0_2;
	cvta.to.global.u64 	%rd4, %rd1;
	cvta.to.global.u64 	%rd5, %rd2;
	cvta.to.global.u64 	%rd6, %rd3;
	div.s32 	%r8, %r1, %r2;
	mul.lo.s32 	%r9, %r8, %r2;
	sub.s32 	%r10, %r1, %r9;
	mul.wide.s32 	%rd7, %r10, 4;
	add.s64 	%rd8, %rd4, %rd7;
	ld.global.f32 	%f1, [%rd8];
	mul.wide.s32 	%rd9, %r1, 4;
	add.s64 	%rd10, %rd5, %rd9;
	ld.global.f32 	%f2, [%rd10];
	cvt.rmi.f32.f32 	%f3, %f1;
	cvt.rzi.s32.f32 	%r11, %f3;
	mul.f32 	%f4, %f1, 0f41200000;
	cvt.rzi.s32.f32 	%r12, %f4;
	mul.hi.s32 	%r13, %r12, 1717986919;
	shr.u32 	%r14, %r13, 31;
	shr.s32 	%r15, %r13, 2;
	add.s32 	%r16, %r15, %r14;
	mul.lo.s32 	%r17, %r16, 10;
	sub.s32 	%r18, %r12, %r17;
	cvt.rmi.f32.f32 	%f5, %f2;
	cvt.rzi.s32.f32 	%r19, %f5;
	mul.f32 	%f6, %f2, 0f41200000;
	cvt.rzi.s32.f32 	%r20, %f6;
	mul.hi.s32 	%r21, %r20, 1717986919;
	shr.u32 	%r22, %r21, 31;
	shr.s32 	%r23, %r21, 2;
	add.s32 	%r24, %r23, %r22;
	mul.lo.s32 	%r25, %r24, 10;
	sub.s32 	%r26, %r11, %r19;
	mul.lo.s32 	%r27, %r26, %r26;
	sub.s32 	%r28, %r25, %r20;
	add.s32 	%r29, %r18, %r28;
	mad.lo.s32 	%r30, %r29, %r29, %r27;
	cvt.rn.f32.u32 	%f7, %r30;
	sqrt.rn.f32 	%f8, %f7;
	mul.wide.s32 	%rd11, %r8, 4;
	add.s64 	%rd12, %rd6, %rd11;
	atom.global.add.f32 	%f9, [%rd12], %f8;
$L__BB0_2:
	ret;

}


// ===== COMPILED SASS (sm_100) =====

	.target	sm_100

	.elftype	@"ET_EXEC"


//--------------------- .note.nv.tkinfo           --------------------------
	.section	.note.nv.tkinfo,"",@"SHT_NOTE"
	.sectionflags	@"SHF_NOTE_NV_TKINFO"
	.tkinfo
        /*0018*/ 	.word	0x00000002
        /*0030*/ 	.string	""
        /*0030*/ 	.string	"ptxas"
        /*0030*/ 	.string	"Cuda compilation tools, release 13.0, V13.0.88"
        /*0030*/ 	.string	"Build cuda_13.0.r13.0/compiler.36424714_0"
        /*0030*/ 	.string	"-arch sm_100 -m 64 "



//--------------------- .note.nv.cuinfo           --------------------------
	.section	.note.nv.cuinfo,"",@"SHT_NOTE"
	.sectionflags	@"SHF_NOTE_NV_CUINFO"
        /*0018*/ 	.short	0x0002
        /*001a*/ 	.short	0x0064
        /*001c*/ 	.short	0x0082
	.zero		2


//--------------------- .nv.info                  --------------------------
	.section	.nv.info,"",@"SHT_CUDA_INFO"
	.align	4


	//----- nvinfo : EIATTR_REGCOUNT
	.align		4
        /*0000*/ 	.byte	0x04, 0x2f
        /*0002*/ 	.short	(.L_1 - .L_0)
	.align		4
.L_0:
        /*0004*/ 	.word	index@(_Z35findHeuclideanDistBetweenTwoVectorsPfS_S_S_ii)
        /*0008*/ 	.word	0x0000000f


	//----- nvinfo : EIATTR_FRAME_SIZE
	.align		4
.L_1:
        /*000c*/ 	.byte	0x04, 0x11
        /*000e*/ 	.short	(.L_3 - .L_2)
	.align		4
.L_2:
        /*0010*/ 	.word	index@($__internal_0_$__cuda_sm20_sqrt_rn_f32_slowpath)
        /*0014*/ 	.word	0x00000000


	//----- nvinfo : EIATTR_FRAME_SIZE
	.align		4
.L_3:
        /*0018*/ 	.byte	0x04, 0x11
        /*001a*/ 	.short	(.L_5 - .L_4)
	.align		4
.L_4:
        /*001c*/ 	.word	index@(_Z35findHeuclideanDistBetweenTwoVectorsPfS_S_S_ii)
        /*0020*/ 	.word	0x00000000


	//----- nvinfo : EIATTR_MIN_STACK_SIZE
	.align		4
.L_5:
        /*0024*/ 	.byte	0x04, 0x12
        /*0026*/ 	.short	(.L_7 - .L_6)
	.align		4
.L_6:
        /*0028*/ 	.word	index@(_Z35findHeuclideanDistBetweenTwoVectorsPfS_S_S_ii)
        /*002c*/ 	.word	0x00000000
.L_7:


//--------------------- .nv.compat                --------------------------
	.section	.nv.compat,"",@"SHT_CUDA_COMPAT_INFO"
	.align	4
        /*0000*/ 	.byte	0x02, 0x09, 0x00, 0x00, 0x02, 0x02, 0x01, 0x00, 0x02, 0x05, 0x05, 0x00, 0x03, 0x07, 0x01, 0x01
        /*0010*/ 	.byte	0x02, 0x03, 0x00, 0x00, 0x02, 0x06, 0x01, 0x00, 0x04, 0x0b, 0x08, 0x00, 0x01, 0x00, 0x00, 0x00
        /*0020*/ 	.byte	0x00, 0x00, 0x00, 0x00


//--------------------- .nv.info._Z35findHeuclideanDistBetweenTwoVectorsPfS_S_S_ii --------------------------
	.section	.nv.info._Z35findHeuclideanDistBetweenTwoVectorsPfS_S_S_ii,"",@"SHT_CUDA_INFO"
	.sectionflags	@""
	.align	4


	//----- nvinfo : EIATTR_CUDA_API_VERSION
	.align		4
        /*0000*/ 	.byte	0x04, 0x37
        /*0002*/ 	.short	(.L_9 - .L_8)
.L_8:
        /*0004*/ 	.word	0x00000082


	//----- nvinfo : EIATTR_KPARAM_INFO
	.align		4
.L_9:
        /*0008*/ 	.byte	0x04, 0x17
        /*000a*/ 	.short	(.L_11 - .L_10)
.L_10:
        /*000c*/ 	.word	0x00000000
        /*0010*/ 	.short	0x0005
        /*0012*/ 	.short	0x0024
        /*0014*/ 	.byte	0x00, 0xf0, 0x11, 0x00


	//----- nvinfo : EIATTR_KPARAM_INFO
	.align		4
.L_11:
        /*0018*/ 	.byte	0x04, 0x17
        /*001a*/ 	.short	(.L_13 - .L_12)
.L_12:
        /*001c*/ 	.word	0x00000000
        /*0020*/ 	.short	0x0004
        /*0022*/ 	.short	0x0020
        /*0024*/ 	.byte	0x00, 0xf0, 0x11, 0x00


	//----- nvinfo : EIATTR_KPARAM_INFO
	.align		4
.L_13:
        /*0028*/ 	.byte	0x04, 0x17
        /*002a*/ 	.short	(.L_15 - .L_14)
.L_14:
        /*002c*/ 	.word	0x00000000
        /*0030*/ 	.short	0x0003
        /*0032*/ 	.short	0x0018
        /*0034*/ 	.byte	0x00, 0xf5, 0x21, 0x00


	//----- nvinfo : EIATTR_KPARAM_INFO
	.align		4
.L_15:
        /*0038*/ 	.byte	0x04, 0x17
        /*003a*/ 	.short	(.L_17 - .L_16)
.L_16:
        /*003c*/ 	.word	0x00000000
        /*0040*/ 	.short	0x0002
        /*0042*/ 	.short	0x0010
        /*0044*/ 	.byte	0x00, 0xf5, 0x21, 0x00


	//----- nvinfo : EIATTR_KPARAM_INFO
	.align		4
.L_17:
        /*0048*/ 	.byte	0x04, 0x17
        /*004a*/ 	.short	(.L_19 - .L_18)
.L_18:
        /*004c*/ 	.word	0x00000000
        /*0050*/ 	.short	0x0001
        /*0052*/ 	.short	0x0008
        /*0054*/ 	.byte	0x00, 0xf5, 0x21, 0x00


	//----- nvinfo : EIATTR_KPARAM_INFO
	.align		4
.L_19:
        /*0058*/ 	.byte	0x04, 0x17
        /*005a*/ 	.short	(.L_21 - .L_20)
.L_20:
        /*005c*/ 	.word	0x00000000
        /*0060*/ 	.short	0x0000
        /*0062*/ 	.short	0x0000
        /*0064*/ 	.byte	0x00, 0xf5, 0x21, 0x00


	//----- nvinfo : EIATTR_SPARSE_MMA_MASK
	.align		4
.L_21:
        /*0068*/ 	.byte	0x03, 0x50
        /*006a*/ 	.short	0x0000


	//----- nvinfo : EIATTR_MAXREG_COUNT
	.align		4
        /*006c*/ 	.byte	0x03, 0x1b
        /*006e*/ 	.short	0x00ff


	//----- nvinfo : EIATTR_MERCURY_ISA_VERSION
	.align		4
        /*0070*/ 	.byte	0x03, 0x5f
        /*0072*/ 	.short	0x0101


	//----- nvinfo : EIATTR_VRC_CTA_INIT_COUNT
	.align		4
        /*0074*/ 	.byte	0x02, 0x4a
	.zero		1
	.zero		1


	//----- nvinfo : EIATTR_EXIT_INSTR_OFFSETS
	.align		4
        /*0078*/ 	.byte	0x04, 0x1c
        /*007a*/ 	.short	(.L_23 - .L_22)


	//   ....[0]....
.L_22:
        /*007c*/ 	.word	0x00000080


	//   ....[1]....
        /*0080*/ 	.word	0x000004d0


	//----- nvinfo : EIATTR_CRS_STACK_SIZE
	.align		4
.L_23:
        /*0084*/ 	.byte	0x04, 0x1e
        /*0086*/ 	.short	(.L_25 - .L_24)
.L_24:
        /*0088*/ 	.word	0x00000000


	//----- nvinfo : EIATTR_CBANK_PARAM_SIZE
	.align		4
.L_25:
        /*008c*/ 	.byte	0x03, 0x19
        /*008e*/ 	.short	0x0028


	//----- nvinfo : EIATTR_PARAM_CBANK
	.align		4
        /*0090*/ 	.byte	0x04, 0x0a
        /*0092*/ 	.short	(.L_27 - .L_26)
	.align		4
.L_26:
        /*0094*/ 	.word	index@(.nv.constant0._Z35findHeuclideanDistBetweenTwoVectorsPfS_S_S_ii)
        /*0098*/ 	.short	0x0380
        /*009a*/ 	.short	0x0028


	//----- nvinfo : EIATTR_SW_WAR
	.align		4
.L_27:
        /*009c*/ 	.byte	0x04, 0x36
        /*009e*/ 	.short	(.L_29 - .L_28)
.L_28:
        /*00a0*/ 	.word	0x00000008
.L_29:


//--------------------- .nv.callgraph             --------------------------
	.section	.nv.callgraph,"",@"SHT_CUDA_CALLGRAPH"
	.align	4
	.sectionentsize	8
	.align		4
        /*0000*/ 	.word	0x00000000
	.align		4
        /*0004*/ 	.word	0xffffffff
	.align		4
        /*0008*/ 	.word	0x00000000
	.align		4
        /*000c*/ 	.word	0xfffffffe
	.align		4
        /*0010*/ 	.word	0x00000000
	.align		4
        /*0014*/ 	.word	0xfffffffd
	.align		4
        /*0018*/ 	.word	0x00000000
	.align		4
        /*001c*/ 	.word	0xfffffffc


//--------------------- .text._Z35findHeuclideanDistBetweenTwoVectorsPfS_S_S_ii --------------------------
	.section	.text._Z35findHeuclideanDistBetweenTwoVectorsPfS_S_S_ii,"ax",@progbits
	.align	128
        .global         _Z35findHeuclideanDistBetweenTwoVectorsPfS_S_S_ii
        .type           _Z35findHeuclideanDistBetweenTwoVectorsPfS_S_S_ii,@function
        .size           _Z35findHeuclideanDistBetweenTwoVectorsPfS_S_S_ii,(.L_x_5 - _Z35findHeuclideanDistBetweenTwoVectorsPfS_S_S_ii)
        .other          _Z35findHeuclideanDistBetweenTwoVectorsPfS_S_S_ii,@"STO_CUDA_ENTRY STV_DEFAULT"
_Z35findHeuclideanDistBetweenTwoVectorsPfS_S_S_ii:
.text._Z35findHeuclideanDistBetweenTwoVectorsPfS_S_S_ii:
[----:B------:R-:W-:Y:S01]  /*0000*/  LDC R1, c[0x0][0x37c] ;  /* 0x0000df00ff017b82 */ /* 0x000fe20000000800 */
[----:B------:R-:W0:Y:S07]  /*0010*/  S2R R0, SR_TID.X ;  /* 0x0000000000007919 */ /* 0x000e2e0000002100 */
[----:B------:R-:W0:Y:S08]  /*0020*/  S2UR UR4, SR_CTAID.X ;  /* 0x00000000000479c3 */ /* 0x000e300000002500 */
[----:B------:R-:W0:Y:S08]  /*0030*/  LDC R11, c[0x0][0x360] ;  /* 0x0000d800ff0b7b82 */ /* 0x000e300000000800 */
[----:B------:R-:W1:Y:S01]  /*0040*/  LDC.64 R4, c[0x0][0x3a0] ;  /* 0x0000e800ff047b82 */ /* 0x000e620000000a00 */
[----:B0-----:R-:W-:-:S02]  /*0050*/  IMAD R11, R11, UR4, R0 ;  /* 0x000000040b0b7c24 */ /* 0x001fc4000f8e0200 */
[----:B-1----:R-:W-:-:S05]  /*0060*/  IMAD R0, R5, R4, RZ ;  /* 0x0000000405007224 */ /* 0x002fca00078e02ff */
[----:B------:R-:W-:-:S13]  /*0070*/  ISETP.GE.AND P0, PT, R11, R0, PT ;  /* 0x000000000b00720c */ /* 0x000fda0003f06270 */
[----:B------:R-:W-:Y:S05]  /*0080*/  @P0 EXIT ;  /* 0x000000000000094d */ /* 0x000fea0003800000 */
[----:B------:R-:W-:Y:S01]  /*0090*/  IABS R5, R4 ;  /* 0x0000000400057213 */ /* 0x000fe20000000000 */
[----:B------:R-:W0:Y:S01]  /*00a0*/  LDC.64 R8, c[0x0][0x380] ;  /* 0x0000e000ff087b82 */ /* 0x000e220000000a00 */
[----:B------:R-:W1:Y:S02]  /*00b0*/  LDCU.64 UR4, c[0x0][0x358] ;  /* 0x00006b00ff0477ac */ /* 0x000e640008000a00 */
[----:B------:R-:W2:Y:S08]  /*00c0*/  I2F.RP R0, R5 ;  /* 0x0000000500007306 */ /* 0x000eb00000209400 */
[----:B--2---:R-:W2:Y:S02]  /*00d0*/  MUFU.RCP R0, R0 ;  /* 0x0000000000007308 */ /* 0x004ea40000001000 */
[----:B--2---:R-:W-:-:S06]  /*00e0*/  IADD3 R2, PT, PT, R0, 0xffffffe, RZ ;  /* 0x0ffffffe00027810 */ /* 0x004fcc0007ffe0ff */
[----:B------:R2:W3:Y:S02]  /*00f0*/  F2I.FTZ.U32.TRUNC.NTZ R3, R2 ;  /* 0x0000000200037305 */ /* 0x0004e4000021f000 */
[----:B--2---:R-:W-:Y:S01]  /*0100*/  HFMA2 R2, -RZ, RZ, 0, 0 ;  /* 0x00000000ff027431 */ /* 0x004fe200000001ff */
[----:B---3--:R-:W-:-:S05]  /*0110*/  IADD3 R6, PT, PT, RZ, -R3, RZ ;  /* 0x80000003ff067210 */ /* 0x008fca0007ffe0ff */
[----:B------:R-:W-:Y:S01]  /*0120*/  IMAD R7, R6, R5, RZ ;  /* 0x0000000506077224 */ /* 0x000fe200078e02ff */
[----:B------:R-:W-:-:S03]  /*0130*/  IABS R6, R11 ;  /* 0x0000000b00067213 */ /* 0x000fc60000000000 */
[----:B------:R-:W-:-:S06]  /*0140*/  IMAD.HI.U32 R3, R3, R7, R2 ;  /* 0x0000000703037227 */ /* 0x000fcc00078e0002 */
[----:B------:R-:W-:-:S04]  /*0150*/  IMAD.HI.U32 R2, R3, R6, RZ ;  /* 0x0000000603027227 */ /* 0x000fc800078e00ff */
[----:B------:R-:W-:-:S04]  /*0160*/  IMAD.MOV R0, RZ, RZ, -R2 ;  /* 0x000000ffff007224 */ /* 0x000fc800078e0a02 */
[C---:B------:R-:W-:Y:S02]  /*0170*/  IMAD R0, R5.reuse, R0, R6 ;  /* 0x0000000005007224 */ /* 0x040fe400078e0206 */
[----:B------:R-:W2:Y:S03]  /*0180*/  LDC.64 R6, c[0x0][0x388] ;  /* 0x0000e200ff067b82 */ /* 0x000ea60000000a00 */
[----:B------:R-:W-:-:S13]  /*0190*/  ISETP.GT.U32.AND P2, PT, R5, R0, PT ;  /* 0x000000000500720c */ /* 0x000fda0003f44070 */
[-C--:B------:R-:W-:Y:S02]  /*01a0*/  @!P2 IADD3 R0, PT, PT, R0, -R5.reuse, RZ ;  /* 0x800000050000a210 */ /* 0x080fe40007ffe0ff */
[----:B------:R-:W-:Y:S02]  /*01b0*/  @!P2 IADD3 R2, PT, PT, R2, 0x1, RZ ;  /* 0x000000010202a810 */ /* 0x000fe40007ffe0ff */
[----:B------:R-:W-:Y:S02]  /*01c0*/  ISETP.GE.U32.AND P0, PT, R0, R5, PT ;  /* 0x000000050000720c */ /* 0x000fe40003f06070 */
[C---:B------:R-:W-:Y:S02]  /*01d0*/  LOP3.LUT R0, R11.reuse, R4, RZ, 0x3c, !PT ;  /* 0x000000040b007212 */ /* 0x040fe400078e3cff */
[----:B------:R-:W-:Y:S01]  /*01e0*/  ISETP.NE.AND P2, PT, R4, RZ, PT ;  /* 0x000000ff0400720c */ /* 0x000fe20003f45270 */
[----:B--2---:R-:W-:Y:S01]  /*01f0*/  IMAD.WIDE R6, R11, 0x4, R6 ;  /* 0x000000040b067825 */ /* 0x004fe200078e0206 */
[----:B------:R-:W-:-:S05]  /*0200*/  ISETP.GE.AND P1, PT, R0, RZ, PT ;  /* 0x000000ff0000720c */ /* 0x000fca0003f26270 */
[----:B-1----:R-:W2:Y:S02]  /*0210*/  LDG.E R6, desc[UR4][R6.64] ;  /* 0x0000000406067981 */ /* 0x002ea4000c1e1900 */
[----:B------:R-:W-:-:S06]  /*0220*/  @P0 VIADD R2, R2, 0x1 ;  /* 0x0000000102020836 */ /* 0x000fcc0000000000 */
[----:B------:R-:W-:Y:S02]  /*0230*/  @!P1 IADD3 R2, PT, PT, -R2, RZ, RZ ;  /* 0x000000ff02029210 */ /* 0x000fe40007ffe1ff */
[----:B------:R-:W-:-:S04]  /*0240*/  @!P2 LOP3.LUT R2, RZ, R4, RZ, 0x33, !PT ;  /* 0x00000004ff02a212 */ /* 0x000fc800078e33ff */
[----:B------:R-:W-:-:S05]  /*0250*/  IADD3 R5, PT, PT, -R2, RZ, RZ ;  /* 0x000000ff02057210 */ /* 0x000fca0007ffe1ff */
[----:B------:R-:W-:-:S04]  /*0260*/  IMAD R5, R4, R5, R11 ;  /* 0x0000000504057224 */ /* 0x000fc800078e020b */
[----:B0-----:R-:W-:-:S06]  /*0270*/  IMAD.WIDE R4, R5, 0x4, R8 ;  /* 0x0000000405047825 */ /* 0x001fcc00078e0208 */
[----:B------:R-:W3:Y:S01]  /*0280*/  LDG.E R4, desc[UR4][R4.64] ;  /* 0x0000000404047981 */ /* 0x000ee2000c1e1900 */
[----:B------:R-:W-:Y:S01]  /*0290*/  BSSY.RECONVERGENT B0, `(.L_x_0) ;  /* 0x0000020000007945 */ /* 0x000fe20003800200 */
[----:B--2---:R-:W-:-:S06]  /*02a0*/  FMUL R10, R6, 10 ;  /* 0x41200000060a7820 */ /* 0x004fcc0000400000 */
[----:B------:R-:W0:Y:S01]  /*02b0*/  F2I.TRUNC.NTZ R10, R10 ;  /* 0x0000000a000a7305 */ /* 0x000e22000020f100 */
[----:B---3--:R-:W-:-:S07]  /*02c0*/  FMUL R3, R4, 10 ;  /* 0x4120000004037820 */ /* 0x008fce0000400000 */
[----:B------:R-:W1:Y:S01]  /*02d0*/  F2I.TRUNC.NTZ R3, R3 ;  /* 0x0000000300037305 */ /* 0x000e62000020f100 */
[----:B0-----:R-:W-:-:S07]  /*02e0*/  IMAD.HI R11, R10, 0x66666667, RZ ;  /* 0x666666670a0b7827 */ /* 0x001fce00078e02ff */
[----:B------:R-:W-:Y:S01]  /*02f0*/  F2I.FLOOR.NTZ R9, R6 ;  /* 0x0000000600097305 */ /* 0x000fe20000207100 */
[----:B------:R-:W-:-:S07]  /*0300*/  SHF.R.U32.HI R12, RZ, 0x1f, R11 ;  /* 0x0000001fff0c7819 */ /* 0x000fce000001160b */
[----:B------:R-:W0:Y:S01]  /*0310*/  F2I.FLOOR.NTZ R0, R4 ;  /* 0x0000000400007305 */ /* 0x000e220000207100 */
[----:B-1----:R-:W-:Y:S01]  /*0320*/  IMAD.HI R8, R3, 0x66666667, RZ ;  /* 0x6666666703087827 */ /* 0x002fe200078e02ff */
[----:B------:R-:W-:-:S04]  /*0330*/  LEA.HI.SX32 R11, R11, R12, 0x1e ;  /* 0x0000000c0b0b7211 */ /* 0x000fc800078ff2ff */
[----:B------:R-:W-:-:S04]  /*0340*/  SHF.R.U32.HI R7, RZ, 0x1f, R8 ;  /* 0x0000001fff077819 */ /* 0x000fc80000011608 */
[----:B------:R-:W-:Y:S01]  /*0350*/  LEA.HI.SX32 R8, R8, R7, 0x1e ;  /* 0x0000000708087211 */ /* 0x000fe200078ff2ff */
[----:B------:R-:W-:Y:S01]  /*0360*/  IMAD R11, R11, 0xa, -R10 ;  /* 0x0000000a0b0b7824 */ /* 0x000fe200078e0a0a */
[----:B0-----:R-:W-:-:S03]  /*0370*/  IADD3 R0, PT, PT, R0, -R9, RZ ;  /* 0x8000000900007210 */ /* 0x001fc60007ffe0ff */
[----:B------:R-:W-:-:S04]  /*0380*/  IMAD R8, R8, -0xa, R3 ;  /* 0xfffffff608087824 */ /* 0x000fc800078e0203 */
[----:B------:R-:W-:Y:S02]  /*0390*/  IMAD.IADD R11, R8, 0x1, R11 ;  /* 0x00000001080b7824 */ /* 0x000fe400078e020b */
[----:B------:R-:W-:-:S04]  /*03a0*/  IMAD R0, R0, R0, RZ ;  /* 0x0000000000007224 */ /* 0x000fc800078e02ff */
[----:B------:R-:W-:-:S05]  /*03b0*/  IMAD R0, R11, R11, R0 ;  /* 0x0000000b0b007224 */ /* 0x000fca00078e0200 */
[----:B------:R-:W-:-:S04]  /*03c0*/  I2FP.F32.U32 R0, R0 ;  /* 0x0000000000007245 */ /* 0x000fc80000201000 */
[----:B------:R-:W-:Y:S01]  /*03d0*/  IADD3 R4, PT, PT, R0, -0xd000000, RZ ;  /* 0xf300000000047810 */ /* 0x000fe20007ffe0ff */
[----:B------:R0:W1:Y:S03]  /*03e0*/  MUFU.RSQ R3, R0 ;  /* 0x0000000000037308 */ /* 0x0000660000001400 */
[----:B------:R-:W-:-:S13]  /*03f0*/  ISETP.GT.U32.AND P0, PT, R4, 0x727fffff, PT ;  /* 0x727fffff0400780c */ /* 0x000fda0003f04070 */
[----:B0-----:R-:W-:Y:S05]  /*0400*/  @!P0 BRA `(.L_x_1) ;  /* 0x0000000000108947 */ /* 0x001fea0003800000 */
[----:B------:R-:W-:-:S07]  /*0410*/  MOV R8, 0x430 ;  /* 0x0000043000087802 */ /* 0x000fce0000000f00 */
[----:B-1----:R-:W-:Y:S05]  /*0420*/  CALL.REL.NOINC `($__internal_0_$__cuda_sm20_sqrt_rn_f32_slowpath) ;  /* 0x00000000002c7944 */ /* 0x002fea0003c00000 */
[----:B------:R-:W-:Y:S01]  /*0430*/  MOV R7, R3 ;  /* 0x0000000300077202 */ /* 0x000fe20000000f00 */
[----:B------:R-:W-:Y:S06]  /*0440*/  BRA `(.L_x_2) ;  /* 0x0000000000107947 */ /* 0x000fec0003800000 */
.L_x_1:
[----:B-1----:R-:W-:Y:S01]  /*0450*/  FMUL.FTZ R7, R0, R3 ;  /* 0x0000000300077220 */ /* 0x002fe20000410000 */
[----:B------:R-:W-:-:S03]  /*0460*/  FMUL.FTZ R3, R3, 0.5 ;  /* 0x3f00000003037820 */ /* 0x000fc60000410000 */
[----:B------:R-:W-:-:S04]  /*0470*/  FFMA R0, -R7, R7, R0 ;  /* 0x0000000707007223 */ /* 0x000fc80000000100 */
[----:B------:R-:W-:-:S07]  /*0480*/  FFMA R7, R0, R3, R7 ;  /* 0x0000000300077223 */ /* 0x000fce0000000007 */
.L_x_2:
[----:B------:R-:W-:Y:S05]  /*0490*/  BSYNC.RECONVERGENT B0 ;  /* 0x0000000000007941 */ /* 0x000fea0003800200 */
.L_x_0:
[----:B------:R-:W0:Y:S02]  /*04a0*/  LDC.64 R4, c[0x0][0x398] ;  /* 0x0000e600ff047b82 */ /* 0x000e240000000a00 */
[----:B0-----:R-:W-:-:S05]  /*04b0*/  IMAD.WIDE R2, R2, 0x4, R4 ;  /* 0x0000000402027825 */ /* 0x001fca00078e0204 */
[----:B------:R-:W-:Y:S01]  /*04c0*/  REDG.E.ADD.F32.FTZ.RN.STRONG.GPU desc[UR4][R2.64], R7 ;  /* 0x00000007020079a6 */ /* 0x000fe2000c12f304 */
[----:B------:R-:W-:Y:S05]  /*04d0*/  EXIT ;  /* 0x000000000000794d */ /* 0x000fea0003800000 */
        .weak           $__internal_0_$__cuda_sm20_sqrt_rn_f32_slowpath
        .type           $__internal_0_$__cuda_sm20_sqrt_rn_f32_slowpath,@function
        .size           $__internal_0_$__cuda_sm20_sqrt_rn_f32_slowpath,(.L_x_5 - $__internal_0_$__cuda_sm20_sqrt_rn_f32_slowpath)
$__internal_0_$__cuda_sm20_sqrt_rn_f32_slowpath:
[----:B------:R-:W-:-:S13]  /*04e0*/  LOP3.LUT P0, RZ, R0, 0x7fffffff, RZ, 0xc0, !PT ;  /* 0x7fffffff00ff7812 */ /* 0x000fda000780c0ff */
[----:B------:R-:W-:Y:S01]  /*04f0*/  @!P0 MOV R3, R0 ;  /* 0x0000000000038202 */ /* 0x000fe20000000f00 */
[----:B------:R-:W-:Y:S06]  /*0500*/  @!P0 BRA `(.L_x_3) ;  /* 0x0000000000408947 */ /* 0x000fec0003800000 */
[----:B------:R-:W-:-:S13]  /*0510*/  FSETP.GEU.FTZ.AND P0, PT, R0, RZ, PT ;  /* 0x000000ff0000720b */ /* 0x000fda0003f1e000 */
[----:B------:R-:W-:Y:S01]  /*0520*/  @!P0 IMAD.MOV.U32 R3, RZ, RZ, 0x7fffffff ;  /* 0x7fffffffff038424 */ /* 0x000fe200078e00ff */
[----:B------:R-:W-:Y:S06]  /*0530*/  @!P0 BRA `(.L_x_3) ;  /* 0x0000000000348947 */ /* 0x000fec0003800000 */
[----:B------:R-:W-:-:S13]  /*0540*/  FSETP.GTU.FTZ.AND P0, PT, |R0|, +INF , PT ;  /* 0x7f8000000000780b */ /* 0x000fda0003f1c200 */
[----:B------:R-:W-:Y:S01]  /*0550*/  @P0 FADD.FTZ R3, R0, 1 ;  /* 0x3f80000000030421 */ /* 0x000fe20000010000 */
[----:B------:R-:W-:Y:S06]  /*0560*/  @P0 BRA `(.L_x_3) ;  /* 0x0000000000280947 */ /* 0x000fec0003800000 */
[----:B------:R-:W-:-:S13]  /*0570*/  FSETP.NEU.FTZ.AND P0, PT, |R0|, +INF , PT ;  /* 0x7f8000000000780b */ /* 0x000fda0003f1d200 */
[----:B------:R-:W-:-:S04]  /*0580*/  @P0 FFMA R4, R0, 1.84467440737095516160e+19, RZ ;  /* 0x5f80000000040823 */ /* 0x000fc800000000ff */
[----:B------:R-:W0:Y:S02]  /*0590*/  @P0 MUFU.RSQ R3, R4 ;  /* 0x0000000400030308 */ /* 0x000e240000001400 */
[----:B0-----:R-:W-:Y:S01]  /*05a0*/  @P0 FMUL.FTZ R5, R4, R3 ;  /* 0x0000000304050220 */ /* 0x001fe20000410000 */
[----:B------:R-:W-:Y:S01]  /*05b0*/  @P0 FMUL.FTZ R7, R3, 0.5 ;  /* 0x3f00000003070820 */ /* 0x000fe20000410000 */
[----:B------:R-:W-:Y:S02]  /*05c0*/  @!P0 MOV R3, R0 ;  /* 0x0000000000038202 */ /* 0x000fe40000000f00 */
[----:B------:R-:W-:-:S04]  /*05d0*/  @P0 FADD.FTZ R6, -R5, -RZ ;  /* 0x800000ff05060221 */ /* 0x000fc80000010100 */
[----:B------:R-:W-:-:S04]  /*05e0*/  @P0 FFMA R6, R5, R6, R4 ;  /* 0x0000000605060223 */ /* 0x000fc80000000004 */
[----:B------:R-:W-:-:S04]  /*05f0*/  @P0 FFMA R6, R6, R7, R5 ;  /* 0x0000000706060223 */ /* 0x000fc80000000005 */
[----:B------:R-:W-:-:S07]  /*0600*/  @P0 FMUL.FTZ R3, R6, 2.3283064365386962891e-10 ;  /* 0x2f80000006030820 */ /* 0x000fce0000410000 */
.L_x_3:
[----:B------:R-:W-:Y:S01]  /*0610*/  HFMA2 R5, -RZ, RZ, 0, 0 ;  /* 0x00000000ff057431 */ /* 0x000fe200000001ff */
[----:B------:R-:W-:-:S04]  /*0620*/  MOV R4, R8 ;  /* 0x0000000800047202 */ /* 0x000fc80000000f00 */
[----:B------:R-:W-:Y:S05]  /*0630*/  RET.REL.NODEC R4 `(_Z35findHeuclideanDistBetweenTwoVectorsPfS_S_S_ii) ;  /* 0xfffffff804707950 */ /* 0x000fea0003c3ffff */
.L_x_4:
[----:B------:R-:W-:-:S00]  /*0640*/  BRA `(.L_x_4) ;  /* 0xfffffffc00fc7947 */ /* 0x000fc0000383ffff */
[----:B------:R-:W-:-:S00]  /*0650*/  NOP ;  /* 0x0000000000007918 */ /* 0x000fc00000000000 */
        /* <DEDUP_REMOVED lines=10> */
.L_x_5:


//--------------------- .nv.shared.reserved.0     --------------------------
	.section	.nv.shared.reserved.0,"aw",@nobits
	.weak		__nv_reservedSMEM_offset_0_alias
	.size		__nv_reservedSMEM_offset_0_alias, 0, 64
	.other		__nv_reservedSMEM_offset_0_alias,@"STO_CUDA_RESERVED_SHARED STV_DEFAULT"
__nv_reservedSMEM_offset_0_alias:
	.zero		0
	.zero		64


//--------------------- .nv.constant0._Z35findHeuclideanDistBetweenTwoVectorsPfS_S_S_ii --------------------------
	.section	.nv.constant0._Z35findHeuclideanDistBetweenTwoVectorsPfS_S_S_ii,"a",@progbits
	.sectionflags	@""
	.align	4
.nv.constant0._Z35findHeuclideanDistBetweenTwoVectorsPfS_S_S_ii:
	.zero		936


//--------------------- SYMBOLS --------------------------

	.type		.nv.reservedSmem.offset0,@object
	.size		.nv.reservedSmem.offset0,0x4
